//
// Generated by NVIDIA NVVM Compiler
//
// Compiler Build ID: CL-36424714
// Cuda compilation tools, release 13.0, V13.0.88
// Based on NVVM 20.0.0
//

.version 9.0
.target sm_100
.address_size 64

	// .globl	_Z17tensor_cos_kernelPfS_
.global .align 4 .b8 x[256];
.global .align 4 .b8 x2[256];
.global .align 4 .b8 x4[256];
.global .align 4 .b8 term1[256];
.global .align 4 .b8 term2[256];
.global .align 4 .b8 ones[256];
.global .align 4 .b8 temp[256];
.global .align 4 .b8 result[256];

.visible .entry _Z17tensor_cos_kernelPfS_(
	.param .u64 .ptr .align 1 _Z17tensor_cos_kernelPfS__param_0,
	.param .u64 .ptr .align 1 _Z17tensor_cos_kernelPfS__param_1
)
{
	.reg .pred 	%p<4>;
	.reg .b32 	%r<12>;
	.reg .b32 	%f<9>;
	.reg .b64 	%rd<34>;

	ld.param.u64 	%rd1, [_Z17tensor_cos_kernelPfS__param_0];
	ld.param.u64 	%rd2, [_Z17tensor_cos_kernelPfS__param_1];
	mov.u32 	%r3, %tid.y;
	mov.u32 	%r4, %ctaid.y;
	mov.u32 	%r5, %ntid.y;
	mad.lo.s32 	%r1, %r4, %r5, %r3;
	mov.u32 	%r6, %tid.x;
	mov.u32 	%r7, %ctaid.x;
	mov.u32 	%r8, %ntid.x;
	mad.lo.s32 	%r2, %r7, %r8, %r6;
	setp.gt.u32 	%p1, %r1, 7;
	setp.gt.s32 	%p2, %r2, 7;
	or.pred  	%p3, %p1, %p2;
	@%p3 bra 	$L__BB0_2;
	cvta.to.global.u64 	%rd3, %rd1;
	cvta.to.global.u64 	%rd4, %rd2;
	shl.b32 	%r9, %r1, 3;
	add.s32 	%r10, %r9, %r2;
	mul.wide.s32 	%rd5, %r10, 4;
	add.s64 	%rd6, %rd3, %rd5;
	ld.global.f32 	%f1, [%rd6];
	mul.wide.u32 	%rd7, %r1, 32;
	mov.u64 	%rd8, x;
	add.s64 	%rd9, %rd8, %rd7;
	mul.wide.s32 	%rd10, %r2, 4;
	add.s64 	%rd11, %rd9, %rd10;
	st.global.f32 	[%rd11], %f1;
	mul.f32 	%f2, %f1, %f1;
	mov.u64 	%rd12, x2;
	add.s64 	%rd13, %rd12, %rd7;
	add.s64 	%rd14, %rd13, %rd10;
	st.global.f32 	[%rd14], %f2;
	mul.f32 	%f3, %f2, %f2;
	mov.u64 	%rd15, x4;
	add.s64 	%rd16, %rd15, %rd7;
	add.s64 	%rd17, %rd16, %rd10;
	st.global.f32 	[%rd17], %f3;
	mul.f32 	%f4, %f2, 0f3F000000;
	mov.u64 	%rd18, term1;
	add.s64 	%rd19, %rd18, %rd7;
	add.s64 	%rd20, %rd19, %rd10;
	st.global.f32 	[%rd20], %f4;
	div.rn.f32 	%f5, %f3, 0f41C00000;
	mov.u64 	%rd21, term2;
	add.s64 	%rd22, %rd21, %rd7;
	add.s64 	%rd23, %rd22, %rd10;
	st.global.f32 	[%rd23], %f5;
	mov.u64 	%rd24, ones;
	add.s64 	%rd25, %rd24, %rd7;
	add.s64 	%rd26, %rd25, %rd10;
	mov.b32 	%r11, 1065353216;
	st.global.u32 	[%rd26], %r11;
	mov.f32 	%f6, 0f3F800000;
	sub.f32 	%f7, %f6, %f4;
	mov.u64 	%rd27, temp;
	add.s64 	%rd28, %rd27, %rd7;
	add.s64 	%rd29, %rd28, %rd10;
	st.global.f32 	[%rd29], %f7;
	add.f32 	%f8, %f7, %f5;
	mov.u64 	%rd30, result;
	add.s64 	%rd31, %rd30, %rd7;
	add.s64 	%rd32, %rd31, %rd10;
	st.global.f32 	[%rd32], %f8;
	add.s64 	%rd33, %rd4, %rd5;
	st.global.f32 	[%rd33], %f8;
$L__BB0_2:
	ret;

}


// ===== COMPILED SASS (sm_100) =====

	.target	sm_100

	.elftype	@"ET_EXEC"


//--------------------- .note.nv.tkinfo           --------------------------
	.section	.note.nv.tkinfo,"",@"SHT_NOTE"
	.sectionflags	@"SHF_NOTE_NV_TKINFO"
	.tkinfo
        /*0018*/ 	.word	0x00000002
        /*0030*/ 	.string	""
        /*0030*/ 	.string	"ptxas"
        /*0030*/ 	.string	"Cuda compilation tools, release 13.0, V13.0.88"
        /*0030*/ 	.string	"Build cuda_13.0.r13.0/compiler.36424714_0"
        /*0030*/ 	.string	"-arch sm_100 -m 64 "



//--------------------- .note.nv.cuinfo           --------------------------
	.section	.note.nv.cuinfo,"",@"SHT_NOTE"
	.sectionflags	@"SHF_NOTE_NV_CUINFO"
        /*0018*/ 	.short	0x0002
        /*001a*/ 	.short	0x0064
        /*001c*/ 	.short	0x0082
	.zero		2


//--------------------- .nv.info                  --------------------------
	.section	.nv.info,"",@"SHT_CUDA_INFO"
	.align	4


	//----- nvinfo : EIATTR_REGCOUNT
	.align		4
        /*0000*/ 	.byte	0x04, 0x2f
        /*0002*/ 	.short	(.L_9 - .L_8)
	.align		4
.L_8:
        /*0004*/ 	.word	index@(_Z17tensor_cos_kernelPfS_)
        /*0008*/ 	.word	0x00000016


	//----- nvinfo : EIATTR_FRAME_SIZE
	.align		4
.L_9:
        /*000c*/ 	.byte	0x04, 0x11
        /*000e*/ 	.short	(.L_11 - .L_10)
	.align		4
.L_10:
        /*0010*/ 	.word	index@($__internal_0_$__cuda_sm3x_div_rn_noftz_f32_slowpath)
        /*0014*/ 	.word	0x00000000


	//----- nvinfo : EIATTR_FRAME_SIZE
	.align		4
.L_11:
        /*0018*/ 	.byte	0x04, 0x11
        /*001a*/ 	.short	(.L_13 - .L_12)
	.align		4
.L_12:
        /*001c*/ 	.word	index@(_Z17tensor_cos_kernelPfS_)
        /*0020*/ 	.word	0x00000000


	//----- nvinfo : EIATTR_MIN_STACK_SIZE
	.align		4
.L_13:
        /*0024*/ 	.byte	0x04, 0x12
        /*0026*/ 	.short	(.L_15 - .L_14)
	.align		4
.L_14:
        /*0028*/ 	.word	index@(_Z17tensor_cos_kernelPfS_)
        /*002c*/ 	.word	0x00000000
.L_15:


//--------------------- .nv.compat                --------------------------
	.section	.nv.compat,"",@"SHT_CUDA_COMPAT_INFO"
	.align	4
        /*0000*/ 	.byte	0x02, 0x09, 0x00, 0x00, 0x02, 0x02, 0x01, 0x00, 0x02, 0x05, 0x05, 0x00, 0x03, 0x07, 0x01, 0x01
        /*0010*/ 	.byte	0x02, 0x03, 0x00, 0x00, 0x02, 0x06, 0x01, 0x00, 0x04, 0x0b, 0x08, 0x00, 0x01, 0x00, 0x00, 0x00
        /*0020*/ 	.byte	0x00, 0x00, 0x00, 0x00


//--------------------- .nv.info._Z17tensor_cos_kernelPfS_ --------------------------
	.section	.nv.info._Z17tensor_cos_kernelPfS_,"",@"SHT_CUDA_INFO"
	.sectionflags	@""
	.align	4


	//----- nvinfo : EIATTR_CUDA_API_VERSION
	.align		4
        /*0000*/ 	.byte	0x04, 0x37
        /*0002*/ 	.short	(.L_17 - .L_16)
.L_16:
        /*0004*/ 	.word	0x00000082


	//----- nvinfo : EIATTR_KPARAM_INFO
	.align		4
.L_17:
        /*0008*/ 	.byte	0x04, 0x17
        /*000a*/ 	.short	(.L_19 - .L_18)
.L_18:
        /*000c*/ 	.word	0x00000000
        /*0010*/ 	.short	0x0001
        /*0012*/ 	.short	0x0008
        /*0014*/ 	.byte	0x00, 0xf5, 0x21, 0x00


	//----- nvinfo : EIATTR_KPARAM_INFO
	.align		4
.L_19:
        /*0018*/ 	.byte	0x04, 0x17
        /*001a*/ 	.short	(.L_21 - .L_20)
.L_20:
        /*001c*/ 	.word	0x00000000
        /*0020*/ 	.short	0x0000
        /*0022*/ 	.short	0x0000
        /*0024*/ 	.byte	0x00, 0xf5, 0x21, 0x00


	//----- nvinfo : EIATTR_SPARSE_MMA_MASK
	.align		4
.L_21:
        /*0028*/ 	.byte	0x03, 0x50
        /*002a*/ 	.short	0x0000


	//----- nvinfo : EIATTR_MAXREG_COUNT
	.align		4
        /*002c*/ 	.byte	0x03, 0x1b
        /*002e*/ 	.short	0x00ff


	//----- nvinfo : EIATTR_MERCURY_ISA_VERSION
	.align		4
        /*0030*/ 	.byte	0x03, 0x5f
        /*0032*/ 	.short	0x0101


	//----- nvinfo : EIATTR_VRC_CTA_INIT_COUNT
	.align		4
        /*0034*/ 	.byte	0x02, 0x4a
	.zero		1
	.zero		1


	//----- nvinfo : EIATTR_EXIT_INSTR_OFFSETS
	.align		4
        /*0038*/ 	.byte	0x04, 0x1c
        /*003a*/ 	.short	(.L_23 - .L_22)


	//   ....[0]....
.L_22:
        /*003c*/ 	.word	0x000000b0


	//   ....[1]....
        /*0040*/ 	.word	0x00000480


	//----- nvinfo : EIATTR_CRS_STACK_SIZE
	.align		4
.L_23:
        /*0044*/ 	.byte	0x04, 0x1e
        /*0046*/ 	.short	(.L_25 - .L_24)
.L_24:
        /*0048*/ 	.word	0x00000000


	//----- nvinfo : EIATTR_CBANK_PARAM_SIZE
	.align		4
.L_25:
        /*004c*/ 	.byte	0x03, 0x19
        /*004e*/ 	.short	0x0010


	//----- nvinfo : EIATTR_PARAM_CBANK
	.align		4
        /*0050*/ 	.byte	0x04, 0x0a
        /*0052*/ 	.short	(.L_27 - .L_26)
	.align		4
.L_26:
        /*0054*/ 	.word	index@(.nv.constant0._Z17tensor_cos_kernelPfS_)
        /*0058*/ 	.short	0x0380
        /*005a*/ 	.short	0x0010


	//----- nvinfo : EIATTR_SW_WAR
	.align		4
.L_27:
        /*005c*/ 	.byte	0x04, 0x36
        /*005e*/ 	.short	(.L_29 - .L_28)
.L_28:
        /*0060*/ 	.word	0x00000008
.L_29:


//--------------------- .nv.callgraph             --------------------------
	.section	.nv.callgraph,"",@"SHT_CUDA_CALLGRAPH"
	.align	4
	.sectionentsize	8
	.align		4
        /*0000*/ 	.word	0x00000000
	.align		4
        /*0004*/ 	.word	0xffffffff
	.align		4
        /*0008*/ 	.word	0x00000000
	.align		4
        /*000c*/ 	.word	0xfffffffe
	.align		4
        /*0010*/ 	.word	0x00000000
	.align		4
        /*0014*/ 	.word	0xfffffffd
	.align		4
        /*0018*/ 	.word	0x00000000
	.align		4
        /*001c*/ 	.word	0xfffffffc


//--------------------- .nv.constant4             --------------------------
	.section	.nv.constant4,"a",@progbits
	.align	8
	.align		8
.nv.constant4:
        /*0000*/ 	.dword	x
	.align		8
        /*0008*/ 	.dword	x2
	.align		8
        /*0010*/ 	.dword	x4
	.align		8
        /*0018*/ 	.dword	term1
	.align		8
        /*0020*/ 	.dword	term2
	.align		8
        /*0028*/ 	.dword	ones
	.align		8
        /*0030*/ 	.dword	temp
	.align		8
        /*0038*/ 	.dword	result


//--------------------- .text._Z17tensor_cos_kernelPfS_ --------------------------
	.section	.text._Z17tensor_cos_kernelPfS_,"ax",@progbits
	.align	128
        .global         _Z17tensor_cos_kernelPfS_
        .type           _Z17tensor_cos_kernelPfS_,@function
        .size           _Z17tensor_cos_kernelPfS_,(.L_x_15 - _Z17tensor_cos_kernelPfS_)
        .other          _Z17tensor_cos_kernelPfS_,@"STO_CUDA_ENTRY STV_DEFAULT"
_Z17tensor_cos_kernelPfS_:
.text._Z17tensor_cos_kernelPfS_:
[----:B------:R-:W-:Y:S01]  /*0000*/  LDC R1, c[0x0][0x37c] ;  /* 0x0000df00ff017b82 */ /* 0x000fe20000000800 */
[----:B------:R-:W0:Y:S07]  /*0010*/  S2R R2, SR_TID.X ;  /* 0x0000000000027919 */ /* 0x000e2e0000002100 */
[----:B------:R-:W1:Y:S01]  /*0020*/  LDC R0, c[0x0][0x364] ;  /* 0x0000d900ff007b82 */ /* 0x000e620000000800 */
[----:B------:R-:W1:Y:S07]  /*0030*/  S2R R5, SR_TID.Y ;  /* 0x0000000000057919 */ /* 0x000e6e0000002200 */
[----:B------:R-:W0:Y:S08]  /*0040*/  S2UR UR5, SR_CTAID.X ;  /* 0x00000000000579c3 */ /* 0x000e300000002500 */
[----:B------:R-:W0:Y:S08]  /*0050*/  LDC R3, c[0x0][0x360] ;  /* 0x0000d800ff037b82 */ /* 0x000e300000000800 */
[----:B------:R-:W1:Y:S01]  /*0060*/  S2UR UR4, SR_CTAID.Y ;  /* 0x00000000000479c3 */ /* 0x000e620000002600 */
[----:B0-----:R-:W-:-:S05]  /*0070*/  IMAD R2, R3, UR5, R2 ;  /* 0x0000000503027c24 */ /* 0x001fca000f8e0202 */
[----:B------:R-:W-:Y:S01]  /*0080*/  ISETP.GT.AND P0, PT, R2, 0x7, PT ;  /* 0x000000070200780c */ /* 0x000fe20003f04270 */
[----:B-1----:R-:W-:-:S05]  /*0090*/  IMAD R5, R0, UR4, R5 ;  /* 0x0000000400057c24 */ /* 0x002fca000f8e0205 */
[----:B------:R-:W-:-:S13]  /*00a0*/  ISETP.GT.U32.OR P0, PT, R5, 0x7, P0 ;  /* 0x000000070500780c */ /* 0x000fda0000704470 */
[----:B------:R-:W-:Y:S05]  /*00b0*/  @P0 EXIT ;  /* 0x000000000000094d */ /* 0x000fea0003800000 */
[----:B------:R-:W0:Y:S01]  /*00c0*/  LDC.64 R6, c[0x0][0x380] ;  /* 0x0000e000ff067b82 */ /* 0x000e220000000a00 */
[----:B------:R-:W1:Y:S01]  /*00d0*/  LDCU.64 UR6, c[0x0][0x358] ;  /* 0x00006b00ff0677ac */ /* 0x000e620008000a00 */
[----:B------:R-:W-:-:S06]  /*00e0*/  LEA R3, R5, R2, 0x3 ;  /* 0x0000000205037211 */ /* 0x000fcc00078e18ff */
[----:B------:R-:W2:Y:S08]  /*00f0*/  LDC.64 R8, c[0x4][RZ] ;  /* 0x01000000ff087b82 */ /* 0x000eb00000000a00 */
[----:B------:R-:W3:Y:S01]  /*0100*/  LDC.64 R10, c[0x4][0x8] ;  /* 0x01000200ff0a7b82 */ /* 0x000ee20000000a00 */
[----:B0-----:R-:W-:-:S07]  /*0110*/  IMAD.WIDE R6, R3, 0x4, R6 ;  /* 0x0000000403067825 */ /* 0x001fce00078e0206 */
[----:B------:R-:W0:Y:S01]  /*0120*/  LDC.64 R12, c[0x4][0x10] ;  /* 0x01000400ff0c7b82 */ /* 0x000e220000000a00 */
[----:B-1----:R1:W4:Y:S01]  /*0130*/  LDG.E R4, desc[UR6][R6.64] ;  /* 0x0000000606047981 */ /* 0x002322000c1e1900 */
[----:B------:R-:W-:Y:S01]  /*0140*/  IMAD.MOV.U32 R16, RZ, RZ, 0x3d2aaaab ;  /* 0x3d2aaaabff107424 */ /* 0x000fe200078e00ff */
[----:B------:R-:W-:Y:S01]  /*0150*/  BSSY.RECONVERGENT B1, `(.L_x_0) ;  /* 0x000001c000017945 */ /* 0x000fe20003800200 */
[----:B--2---:R-:W-:-:S04]  /*0160*/  IMAD.WIDE.U32 R8, R5, 0x20, R8 ;  /* 0x0000002005087825 */ /* 0x004fc800078e0008 */
[----:B------:R-:W2:Y:S01]  /*0170*/  LDC.64 R14, c[0x4][0x18] ;  /* 0x01000600ff0e7b82 */ /* 0x000ea20000000a00 */
[----:B------:R-:W-:-:S04]  /*0180*/  IMAD.WIDE R8, R2, 0x4, R8 ;  /* 0x0000000402087825 */ /* 0x000fc800078e0208 */
[----:B-1----:R-:W-:Y:S02]  /*0190*/  HFMA2 R7, -RZ, RZ, 2.875, 0 ;  /* 0x41c00000ff077431 */ /* 0x002fe400000001ff */
[----:B---3--:R-:W-:-:S04]  /*01a0*/  IMAD.WIDE.U32 R10, R5, 0x20, R10 ;  /* 0x00000020050a7825 */ /* 0x008fc800078e000a */
[----:B------:R-:W-:-:S04]  /*01b0*/  IMAD.WIDE R10, R2, 0x4, R10 ;  /* 0x00000004020a7825 */ /* 0x000fc800078e020a */
[----:B------:R-:W-:Y:S01]  /*01c0*/  FFMA R7, R16, -R7, 1 ;  /* 0x3f80000010077423 */ /* 0x000fe20000000807 */
[----:B0-----:R-:W-:-:S04]  /*01d0*/  IMAD.WIDE.U32 R12, R5, 0x20, R12 ;  /* 0x00000020050c7825 */ /* 0x001fc800078e000c */
[----:B------:R-:W-:Y:S01]  /*01e0*/  FFMA R7, R7, R16, 0.041666667908430099487 ;  /* 0x3d2aaaab07077423 */ /* 0x000fe20000000010 */
[----:B--2---:R-:W-:-:S04]  /*01f0*/  IMAD.WIDE.U32 R14, R5, 0x20, R14 ;  /* 0x00000020050e7825 */ /* 0x004fc800078e000e */
[----:B------:R-:W-:-:S04]  /*0200*/  IMAD.WIDE R12, R2, 0x4, R12 ;  /* 0x00000004020c7825 */ /* 0x000fc800078e020c */
[----:B------:R-:W-:-:S04]  /*0210*/  IMAD.WIDE R14, R2, 0x4, R14 ;  /* 0x00000004020e7825 */ /* 0x000fc800078e020e */
[----:B----4-:R-:W-:Y:S01]  /*0220*/  FMUL R17, R4, R4 ;  /* 0x0000000404117220 */ /* 0x010fe20000400000 */
[----:B------:R0:W-:Y:S03]  /*0230*/  STG.E desc[UR6][R8.64], R4 ;  /* 0x0000000408007986 */ /* 0x0001e6000c101906 */
[C---:B------:R-:W-:Y:S01]  /*0240*/  FMUL R0, R17.reuse, R17 ;  /* 0x0000001111007220 */ /* 0x040fe20000400000 */
[----:B------:R-:W-:Y:S01]  /*0250*/  FMUL R6, R17, 0.5 ;  /* 0x3f00000011067820 */ /* 0x000fe20000400000 */
[----:B------:R0:W-:Y:S02]  /*0260*/  STG.E desc[UR6][R10.64], R17 ;  /* 0x000000110a007986 */ /* 0x0001e4000c101906 */
[----:B------:R-:W1:Y:S01]  /*0270*/  FCHK P0, R0, 24 ;  /* 0x41c0000000007902 */ /* 0x000e620000000000 */
[----:B------:R-:W-:Y:S01]  /*0280*/  FFMA R16, R0, R7, RZ ;  /* 0x0000000700107223 */ /* 0x000fe200000000ff */
[----:B------:R0:W-:Y:S03]  /*0290*/  STG.E desc[UR6][R12.64], R0 ;  /* 0x000000000c007986 */ /* 0x0001e6000c101906 */
[----:B------:R-:W-:Y:S01]  /*02a0*/  FFMA R18, R16, -24, R0 ;  /* 0xc1c0000010127823 */ /* 0x000fe20000000000 */
[----:B------:R0:W-:Y:S03]  /*02b0*/  STG.E desc[UR6][R14.64], R6 ;  /* 0x000000060e007986 */ /* 0x0001e6000c101906 */
[----:B------:R-:W-:Y:S01]  /*02c0*/  FFMA R7, R7, R18, R16 ;  /* 0x0000001207077223 */ /* 0x000fe20000000010 */
[----:B-1----:R-:W-:Y:S06]  /*02d0*/  @!P0 BRA `(.L_x_1) ;  /* 0x00000000000c8947 */ /* 0x002fec0003800000 */
[----:B0-----:R-:W-:-:S07]  /*02e0*/  MOV R4, 0x300 ;  /* 0x0000030000047802 */ /* 0x001fce0000000f00 */
[----:B------:R-:W-:Y:S05]  /*02f0*/  CALL.REL.NOINC `($__internal_0_$__cuda_sm3x_div_rn_noftz_f32_slowpath) ;  /* 0x0000000000647944 */ /* 0x000fea0003c00000 */
[----:B------:R-:W-:-:S07]  /*0300*/  IMAD.MOV.U32 R7, RZ, RZ, R0 ;  /* 0x000000ffff077224 */ /* 0x000fce00078e0000 */
.L_x_1:
[----:B------:R-:W-:Y:S05]  /*0310*/  BSYNC.RECONVERGENT B1 ;  /* 0x0000000000017941 */ /* 0x000fea0003800200 */
.L_x_0:
[----:B0-----:R-:W0:Y:S01]  /*0320*/  LDC.64 R14, c[0x4][0x20] ;  /* 0x01000800ff0e7b82 */ /* 0x001e220000000a00 */
[----:B------:R-:W-:Y:S01]  /*0330*/  FADD R6, -R6, 1 ;  /* 0x3f80000006067421 */ /* 0x000fe20000000100 */
[----:B------:R-:W-:-:S06]  /*0340*/  MOV R19, 0x3f800000 ;  /* 0x3f80000000137802 */ /* 0x000fcc0000000f00 */
[----:B------:R-:W1:Y:S08]  /*0350*/  LDC.64 R10, c[0x4][0x28] ;  /* 0x01000a00ff0a7b82 */ /* 0x000e700000000a00 */
[----:B------:R-:W2:Y:S08]  /*0360*/  LDC.64 R12, c[0x4][0x30] ;  /* 0x01000c00ff0c7b82 */ /* 0x000eb00000000a00 */
[----:B------:R-:W3:Y:S01]  /*0370*/  LDC.64 R16, c[0x4][0x38] ;  /* 0x01000e00ff107b82 */ /* 0x000ee20000000a00 */
[----:B0-----:R-:W-:-:S04]  /*0380*/  IMAD.WIDE.U32 R14, R5, 0x20, R14 ;  /* 0x00000020050e7825 */ /* 0x001fc800078e000e */
[----:B------:R-:W-:-:S03]  /*0390*/  IMAD.WIDE R14, R2, 0x4, R14 ;  /* 0x00000004020e7825 */ /* 0x000fc600078e020e */
[----:B------:R-:W0:Y:S01]  /*03a0*/  LDC.64 R8, c[0x0][0x388] ;  /* 0x0000e200ff087b82 */ /* 0x000e220000000a00 */
[C---:B-1----:R-:W-:Y:S01]  /*03b0*/  IMAD.WIDE.U32 R10, R5.reuse, 0x20, R10 ;  /* 0x00000020050a7825 */ /* 0x042fe200078e000a */
[----:B------:R-:W-:Y:S03]  /*03c0*/  STG.E desc[UR6][R14.64], R7 ;  /* 0x000000070e007986 */ /* 0x000fe6000c101906 */
[----:B--2---:R-:W-:-:S04]  /*03d0*/  IMAD.WIDE.U32 R12, R5, 0x20, R12 ;  /* 0x00000020050c7825 */ /* 0x004fc800078e000c */
[----:B------:R-:W-:-:S04]  /*03e0*/  IMAD.WIDE R10, R2, 0x4, R10 ;  /* 0x00000004020a7825 */ /* 0x000fc800078e020a */
[----:B---3--:R-:W-:-:S04]  /*03f0*/  IMAD.WIDE.U32 R4, R5, 0x20, R16 ;  /* 0x0000002005047825 */ /* 0x008fc800078e0010 */
[----:B------:R-:W-:Y:S01]  /*0400*/  FADD R17, R6, R7 ;  /* 0x0000000706117221 */ /* 0x000fe20000000000 */
[----:B------:R-:W-:Y:S01]  /*0410*/  STG.E desc[UR6][R10.64], R19 ;  /* 0x000000130a007986 */ /* 0x000fe2000c101906 */
[----:B------:R-:W-:-:S04]  /*0420*/  IMAD.WIDE R12, R2, 0x4, R12 ;  /* 0x00000004020c7825 */ /* 0x000fc800078e020c */
[----:B------:R-:W-:Y:S01]  /*0430*/  IMAD.WIDE R4, R2, 0x4, R4 ;  /* 0x0000000402047825 */ /* 0x000fe200078e0204 */
[----:B------:R-:W-:Y:S03]  /*0440*/  STG.E desc[UR6][R12.64], R6 ;  /* 0x000000060c007986 */ /* 0x000fe6000c101906 */
[----:B0-----:R-:W-:Y:S01]  /*0450*/  IMAD.WIDE R8, R3, 0x4, R8 ;  /* 0x0000000403087825 */ /* 0x001fe200078e0208 */
[----:B------:R-:W-:Y:S04]  /*0460*/  STG.E desc[UR6][R4.64], R17 ;  /* 0x0000001104007986 */ /* 0x000fe8000c101906 */
[----:B------:R-:W-:Y:S01]  /*0470*/  STG.E desc[UR6][R8.64], R17 ;  /* 0x0000001108007986 */ /* 0x000fe2000c101906 */
[----:B------:R-:W-:Y:S05]  /*0480*/  EXIT ;  /* 0x000000000000794d */ /* 0x000fea0003800000 */
        .weak           $__internal_0_$__cuda_sm3x_div_rn_noftz_f32_slowpath
        .type           $__internal_0_$__cuda_sm3x_div_rn_noftz_f32_slowpath,@function
        .size           $__internal_0_$__cuda_sm3x_div_rn_noftz_f32_slowpath,(.L_x_15 - $__internal_0_$__cuda_sm3x_div_rn_noftz_f32_slowpath)
$__internal_0_$__cuda_sm3x_div_rn_noftz_f32_slowpath:
[----:B------:R-:W-:Y:S01]  /*0490*/  SHF.R.U32.HI R7, RZ, 0x17, R0 ;  /* 0x00000017ff077819 */ /* 0x000fe20000011600 */
[----:B------:R-:W-:Y:S04]  /*04a0*/  BSSY.RECONVERGENT B0, `(.L_x_2) ;  /* 0x000005c000007945 */ /* 0x000fe80003800200 */
[----:B------:R-:W-:Y:S01]  /*04b0*/  BSSY.RELIABLE B2, `(.L_x_3) ;  /* 0x000001a000027945 */ /* 0x000fe20003800100 */
[----:B------:R-:W-:Y:S02]  /*04c0*/  MOV R8, R0 ;  /* 0x0000000000087202 */ /* 0x000fe40000000f00 */
[----:B------:R-:W-:-:S05]  /*04d0*/  LOP3.LUT R7, R7, 0xff, RZ, 0xc0, !PT ;  /* 0x000000ff07077812 */ /* 0x000fca00078ec0ff */
[----:B------:R-:W-:-:S05]  /*04e0*/  VIADD R10, R7, 0xffffffff ;  /* 0xffffffff070a7836 */ /* 0x000fca0000000000 */
[----:B------:R-:W-:-:S13]  /*04f0*/  ISETP.GT.U32.OR P0, PT, R10, 0xfd, !PT ;  /* 0x000000fd0a00780c */ /* 0x000fda0007f04470 */
[----:B------:R-:W-:Y:S01]  /*0500*/  @!P0 IMAD.MOV.U32 R9, RZ, RZ, RZ ;  /* 0x000000ffff098224 */ /* 0x000fe200078e00ff */
[----:B------:R-:W-:Y:S06]  /*0510*/  @!P0 BRA `(.L_x_4) ;  /* 0x00000000004c8947 */ /* 0x000fec0003800000 */
[----:B------:R-:W-:-:S13]  /*0520*/  FSETP.GTU.FTZ.AND P0, PT, |R0|, +INF , PT ;  /* 0x7f8000000000780b */ /* 0x000fda0003f1c200 */
[----:B------:R-:W-:Y:S05]  /*0530*/  @P0 BREAK.RELIABLE B2 ;  /* 0x0000000000020942 */ /* 0x000fea0003800100 */
[----:B------:R-:W-:Y:S05]  /*0540*/  @P0 BRA `(.L_x_5) ;  /* 0x0000000400400947 */ /* 0x000fea0003800000 */
[----:B------:R-:W-:-:S05]  /*0550*/  HFMA2 R9, -RZ, RZ, 2.875, 0 ;  /* 0x41c00000ff097431 */ /* 0x000fca00000001ff */
[----:B------:R-:W-:-:S13]  /*0560*/  LOP3.LUT P0, RZ, R9, 0x7fffffff, R8, 0xc8, !PT ;  /* 0x7fffffff09ff7812 */ /* 0x000fda000780c808 */
[----:B------:R-:W-:Y:S05]  /*0570*/  @!P0 BREAK.RELIABLE B2 ;  /* 0x0000000000028942 */ /* 0x000fea0003800100 */
[----:B------:R-:W-:Y:S05]  /*0580*/  @!P0 BRA `(.L_x_6) ;  /* 0x0000000400288947 */ /* 0x000fea0003800000 */
[----:B------:R-:W-:-:S13]  /*0590*/  LOP3.LUT P0, RZ, R8, 0x7fffffff, RZ, 0xc0, !PT ;  /* 0x7fffffff08ff7812 */ /* 0x000fda000780c0ff */
[----:B------:R-:W-:Y:S05]  /*05a0*/  @!P0 BREAK.RELIABLE B2 ;  /* 0x0000000000028942 */ /* 0x000fea0003800100 */
[----:B------:R-:W-:Y:S05]  /*05b0*/  @!P0 BRA `(.L_x_7) ;  /* 0x0000000400148947 */ /* 0x000fea0003800000 */
[----:B------:R-:W-:Y:S02]  /*05c0*/  FSETP.NEU.FTZ.AND P0, PT, |R0|, +INF , PT ;  /* 0x7f8000000000780b */ /* 0x000fe40003f1d200 */
[----:B------:R-:W-:-:S04]  /*05d0*/  LOP3.LUT P1, RZ, R9, 0x7fffffff, RZ, 0xc0, !PT ;  /* 0x7fffffff09ff7812 */ /* 0x000fc8000782c0ff */
[----:B------:R-:W-:-:S13]  /*05e0*/  PLOP3.LUT P0, PT, P0, P1, PT, 0x2f, 0xf2 ;  /* 0x0000000000f2781c */ /* 0x000fda0000702577 */
[----:B------:R-:W-:Y:S05]  /*05f0*/  @P0 BREAK.RELIABLE B2 ;  /* 0x0000000000020942 */ /* 0x000fea0003800100 */
[----:B------:R-:W-:Y:S05]  /*0600*/  @P0 BRA `(.L_x_8) ;  /* 0x0000000000f40947 */ /* 0x000fea0003800000 */
[----:B------:R-:W-:-:S13]  /*0610*/  ISETP.GE.AND P0, PT, R10, RZ, PT ;  /* 0x000000ff0a00720c */ /* 0x000fda0003f06270 */
[----:B------:R-:W-:Y:S02]  /*0620*/  @P0 IMAD.MOV.U32 R9, RZ, RZ, RZ ;  /* 0x000000ffff090224 */ /* 0x000fe400078e00ff */
[----:B------:R-:W-:Y:S01]  /*0630*/  @!P0 FFMA R8, R0, 1.84467440737095516160e+19, RZ ;  /* 0x5f80000000088823 */ /* 0x000fe200000000ff */
[----:B------:R-:W-:-:S07]  /*0640*/  @!P0 MOV R9, 0xffffffc0 ;  /* 0xffffffc000098802 */ /* 0x000fce0000000f00 */
.L_x_4:
[----:B------:R-:W-:Y:S05]  /*0650*/  BSYNC.RELIABLE B2 ;  /* 0x0000000000027941 */ /* 0x000fea0003800100 */
.L_x_3:
[----:B------:R-:W-:Y:S01]  /*0660*/  UMOV UR4, 0x41c00000 ;  /* 0x41c0000000047882 */ /* 0x000fe20000000000 */
[----:B------:R-:W-:Y:S01]  /*0670*/  VIADD R7, R7, 0xffffff81 ;  /* 0xffffff8107077836 */ /* 0x000fe20000000000 */
[----:B------:R-:W-:Y:S01]  /*0680*/  UIADD3 UR4, UPT, UPT, UR4, -0x2000000, URZ ;  /* 0xfe00000004047890 */ /* 0x000fe2000fffe0ff */
[----:B------:R-:W-:Y:S02]  /*0690*/  BSSY.RECONVERGENT B2, `(.L_x_9) ;  /* 0x0000033000027945 */ /* 0x000fe40003800200 */
[----:B------:R-:W-:Y:S01]  /*06a0*/  IMAD R0, R7, -0x800000, R8 ;  /* 0xff80000007007824 */ /* 0x000fe200078e0208 */
[----:B------:R-:W-:Y:S02]  /*06b0*/  IADD3 R9, PT, PT, R9, -0x4, R7 ;  /* 0xfffffffc09097810 */ /* 0x000fe40007ffe007 */
[----:B------:R-:W-:-:S03]  /*06c0*/  FADD.FTZ R11, -RZ, -UR4 ;  /* 0x80000004ff0b7e21 */ /* 0x000fc60008010100 */
[----:B------:R-:W0:Y:S02]  /*06d0*/  MUFU.RCP R10, UR4 ;  /* 0x00000004000a7d08 */ /* 0x000e240008001000 */
[----:B0-----:R-:W-:-:S04]  /*06e0*/  FFMA R13, R10, R11, 1 ;  /* 0x3f8000000a0d7423 */ /* 0x001fc8000000000b */
[----:B------:R-:W-:-:S04]  /*06f0*/  FFMA R13, R10, R13, R10 ;  /* 0x0000000d0a0d7223 */ /* 0x000fc8000000000a */
[----:B------:R-:W-:-:S04]  /*0700*/  FFMA R8, R0, R13, RZ ;  /* 0x0000000d00087223 */ /* 0x000fc800000000ff */
[----:B------:R-:W-:-:S04]  /*0710*/  FFMA R10, R11, R8, R0 ;  /* 0x000000080b0a7223 */ /* 0x000fc80000000000 */
[----:B------:R-:W-:-:S04]  /*0720*/  FFMA R10, R13, R10, R8 ;  /* 0x0000000a0d0a7223 */ /* 0x000fc80000000008 */
[----:B------:R-:W-:-:S04]  /*0730*/  FFMA R11, R11, R10, R0 ;  /* 0x0000000a0b0b7223 */ /* 0x000fc80000000000 */
[----:B------:R-:W-:-:S05]  /*0740*/  FFMA R0, R13, R11, R10 ;  /* 0x0000000b0d007223 */ /* 0x000fca000000000a */
[----:B------:R-:W-:-:S04]  /*0750*/  SHF.R.U32.HI R8, RZ, 0x17, R0 ;  /* 0x00000017ff087819 */ /* 0x000fc80000011600 */
[----:B------:R-:W-:-:S04]  /*0760*/  LOP3.LUT R8, R8, 0xff, RZ, 0xc0, !PT ;  /* 0x000000ff08087812 */ /* 0x000fc800078ec0ff */
[----:B------:R-:W-:-:S04]  /*0770*/  IADD3 R12, PT, PT, R8, R9, RZ ;  /* 0x00000009080c7210 */ /* 0x000fc80007ffe0ff */
[----:B------:R-:W-:-:S04]  /*0780*/  IADD3 R7, PT, PT, R12, -0x1, RZ ;  /* 0xffffffff0c077810 */ /* 0x000fc80007ffe0ff */
[----:B------:R-:W-:-:S13]  /*0790*/  ISETP.GE.U32.AND P0, PT, R7, 0xfe, PT ;  /* 0x000000fe0700780c */ /* 0x000fda0003f06070 */
[----:B------:R-:W-:Y:S05]  /*07a0*/  @!P0 BRA `(.L_x_10) ;  /* 0x0000000000808947 */ /* 0x000fea0003800000 */
[----:B------:R-:W-:-:S13]  /*07b0*/  ISETP.GT.AND P0, PT, R12, 0xfe, PT ;  /* 0x000000fe0c00780c */ /* 0x000fda0003f04270 */
[----:B------:R-:W-:Y:S05]  /*07c0*/  @P0 BRA `(.L_x_11) ;  /* 0x00000000006c0947 */ /* 0x000fea0003800000 */
[----:B------:R-:W-:-:S13]  /*07d0*/  ISETP.GE.AND P0, PT, R12, 0x1, PT ;  /* 0x000000010c00780c */ /* 0x000fda0003f06270 */
[----:B------:R-:W-:Y:S05]  /*07e0*/  @P0 BRA `(.L_x_12) ;  /* 0x0000000000740947 */ /* 0x000fea0003800000 */
[----:B------:R-:W-:Y:S02]  /*07f0*/  ISETP.GE.AND P0, PT, R12, -0x18, PT ;  /* 0xffffffe80c00780c */ /* 0x000fe40003f06270 */
[----:B------:R-:W-:-:S11]  /*0800*/  LOP3.LUT R0, R0, 0x80000000, RZ, 0xc0, !PT ;  /* 0x8000000000007812 */ /* 0x000fd600078ec0ff */
[----:B------:R-:W-:Y:S05]  /*0810*/  @!P0 BRA `(.L_x_12) ;  /* 0x0000000000688947 */ /* 0x000fea0003800000 */
[CCC-:B------:R-:W-:Y:S01]  /*0820*/  FFMA.RZ R7, R13.reuse, R11.reuse, R10.reuse ;  /* 0x0000000b0d077223 */ /* 0x1c0fe2000000c00a */
[-CC-:B------:R-:W-:Y:S01]  /*0830*/  FFMA.RM R8, R13, R11.reuse, R10.reuse ;  /* 0x0000000b0d087223 */ /* 0x180fe2000000400a */
[C---:B------:R-:W-:Y:S02]  /*0840*/  ISETP.NE.AND P2, PT, R12.reuse, RZ, PT ;  /* 0x000000ff0c00720c */ /* 0x040fe40003f45270 */
[C---:B------:R-:W-:Y:S02]  /*0850*/  ISETP.NE.AND P1, PT, R12.reuse, RZ, PT ;  /* 0x000000ff0c00720c */ /* 0x040fe40003f25270 */
[----:B------:R-:W-:Y:S01]  /*0860*/  LOP3.LUT R9, R7, 0x7fffff, RZ, 0xc0, !PT ;  /* 0x007fffff07097812 */ /* 0x000fe200078ec0ff */
[----:B------:R-:W-:Y:S01]  /*0870*/  FFMA.RP R7, R13, R11, R10 ;  /* 0x0000000b0d077223 */ /* 0x000fe2000000800a */
[C---:B------:R-:W-:Y:S01]  /*0880*/  VIADD R10, R12.reuse, 0x20 ;  /* 0x000000200c0a7836 */ /* 0x040fe20000000000 */
[----:B------:R-:W-:Y:S02]  /*0890*/  IADD3 R11, PT, PT, -R12, RZ, RZ ;  /* 0x000000ff0c0b7210 */ /* 0x000fe40007ffe1ff */
[----:B------:R-:W-:-:S02]  /*08a0*/  LOP3.LUT R9, R9, 0x800000, RZ, 0xfc, !PT ;  /* 0x0080000009097812 */ /* 0x000fc400078efcff */
[----:B------:R-:W-:Y:S02]  /*08b0*/  FSETP.NEU.FTZ.AND P0, PT, R7, R8, PT ;  /* 0x000000080700720b */ /* 0x000fe40003f1d000 */
[----:B------:R-:W-:Y:S02]  /*08c0*/  SHF.L.U32 R10, R9, R10, RZ ;  /* 0x0000000a090a7219 */ /* 0x000fe400000006ff */
[----:B------:R-:W-:Y:S02]  /*08d0*/  SEL R8, R11, RZ, P2 ;  /* 0x000000ff0b087207 */ /* 0x000fe40001000000 */
[----:B------:R-:W-:Y:S02]  /*08e0*/  ISETP.NE.AND P1, PT, R10, RZ, P1 ;  /* 0x000000ff0a00720c */ /* 0x000fe40000f25270 */
[----:B------:R-:W-:Y:S02]  /*08f0*/  SHF.R.U32.HI R8, RZ, R8, R9 ;  /* 0x00000008ff087219 */ /* 0x000fe40000011609 */
[----:B------:R-:W-:-:S02]  /*0900*/  PLOP3.LUT P0, PT, P0, P1, PT, 0xf8, 0x8f ;  /* 0x00000000008f781c */ /* 0x000fc40000703f70 */
[----:B------:R-:W-:Y:S02]  /*0910*/  SHF.R.U32.HI R10, RZ, 0x1, R8 ;  /* 0x00000001ff0a7819 */ /* 0x000fe40000011608 */
[----:B------:R-:W-:-:S04]  /*0920*/  SEL R7, RZ, 0x1, !P0 ;  /* 0x00000001ff077807 */ /* 0x000fc80004000000 */
[----:B------:R-:W-:-:S04]  /*0930*/  LOP3.LUT R7, R7, 0x1, R10, 0xf8, !PT ;  /* 0x0000000107077812 */ /* 0x000fc800078ef80a */
[----:B------:R-:W-:-:S04]  /*0940*/  LOP3.LUT R7, R7, R8, RZ, 0xc0, !PT ;  /* 0x0000000807077212 */ /* 0x000fc800078ec0ff */
[----:B------:R-:W-:-:S04]  /*0950*/  IADD3 R7, PT, PT, R10, R7, RZ ;  /* 0x000000070a077210 */ /* 0x000fc80007ffe0ff */
[----:B------:R-:W-:Y:S01]  /*0960*/  LOP3.LUT R0, R7, R0, RZ, 0xfc, !PT ;  /* 0x0000000007007212 */ /* 0x000fe200078efcff */
[----:B------:R-:W-:Y:S06]  /*0970*/  BRA `(.L_x_12) ;  /* 0x0000000000107947 */ /* 0x000fec0003800000 */
.L_x_11:
[----:B------:R-:W-:-:S04]  /*0980*/  LOP3.LUT R0, R0, 0x80000000, RZ, 0xc0, !PT ;  /* 0x8000000000007812 */ /* 0x000fc800078ec0ff */
[----:B------:R-:W-:Y:S01]  /*0990*/  LOP3.LUT R0, R0, 0x7f800000, RZ, 0xfc, !PT ;  /* 0x7f80000000007812 */ /* 0x000fe200078efcff */
[----:B------:R-:W-:Y:S06]  /*09a0*/  BRA `(.L_x_12) ;  /* 0x0000000000047947 */ /* 0x000fec0003800000 */
.L_x_10:
[----:B------:R-:W-:-:S07]  /*09b0*/  IMAD R0, R9, 0x800000, R0 ;  /* 0x0080000009007824 */ /* 0x000fce00078e0200 */
.L_x_12:
[----:B------:R-:W-:Y:S05]  /*09c0*/  BSYNC.RECONVERGENT B2 ;  /* 0x0000000000027941 */ /* 0x000fea0003800200 */
.L_x_9:
[----:B------:R-:W-:Y:S05]  /*09d0*/  BRA `(.L_x_13) ;  /* 0x0000000000207947 */ /* 0x000fea0003800000 */
.L_x_8:
[----:B------:R-:W-:-:S04]  /*09e0*/  LOP3.LUT R0, R9, 0x80000000, R8, 0x48, !PT ;  /* 0x8000000009007812 */ /* 0x000fc800078e4808 */
[----:B------:R-:W-:Y:S01]  /*09f0*/  LOP3.LUT R0, R0, 0x7f800000, RZ, 0xfc, !PT ;  /* 0x7f80000000007812 */ /* 0x000fe200078efcff */
[----:B------:R-:W-:Y:S06]  /*0a00*/  BRA `(.L_x_13) ;  /* 0x0000000000147947 */ /* 0x000fec0003800000 */
.L_x_7:
[----:B------:R-:W-:Y:S01]  /*0a10*/  LOP3.LUT R0, R9, 0x80000000, R8, 0x48, !PT ;  /* 0x8000000009007812 */ /* 0x000fe200078e4808 */
[----:B------:R-:W-:Y:S06]  /*0a20*/  BRA `(.L_x_13) ;  /* 0x00000000000c7947 */ /* 0x000fec0003800000 */
.L_x_6:
[----:B------:R-:W0:Y:S01]  /*0a30*/  MUFU.RSQ R0, -QNAN ;  /* 0xffc0000000007908 */ /* 0x000e220000001400 */
[----:B------:R-:W-:Y:S05]  /*0a40*/  BRA `(.L_x_13) ;  /* 0x0000000000047947 */ /* 0x000fea0003800000 */
.L_x_5:
[----:B------:R-:W-:-:S07]  /*0a50*/  FADD.FTZ R0, R0, 24 ;  /* 0x41c0000000007421 */ /* 0x000fce0000010000 */
.L_x_13:
[----:B------:R-:W-:Y:S05]  /*0a60*/  BSYNC.RECONVERGENT B0 ;  /* 0x0000000000007941 */ /* 0x000fea0003800200 */
.L_x_2:
[----:B------:R-:W-:Y:S01]  /*0a70*/  HFMA2 R9, -RZ, RZ, 0, 0 ;  /* 0x00000000ff097431 */ /* 0x000fe200000001ff */
[----:B------:R-:W-:-:S04]  /*0a80*/  MOV R8, R4 ;  /* 0x0000000400087202 */ /* 0x000fc80000000f00 */
[----:B0-----:R-:W-:Y:S05]  /*0a90*/  RET.REL.NODEC R8 `(_Z17tensor_cos_kernelPfS_) ;  /* 0xfffffff408587950 */ /* 0x001fea0003c3ffff */
.L_x_14:
[----:B------:R-:W-:-:S00]  /*0aa0*/  BRA `(.L_x_14) ;  /* 0xfffffffc00fc7947 */ /* 0x000fc0000383ffff */
[----:B------:R-:W-:-:S00]  /*0ab0*/  NOP ;  /* 0x0000000000007918 */ /* 0x000fc00000000000 */
        /* <DEDUP_REMOVED lines=12> */
.L_x_15:


//--------------------- .nv.shared.reserved.0     --------------------------
	.section	.nv.shared.reserved.0,"aw",@nobits
	.weak		__nv_reservedSMEM_offset_0_alias
	.size		__nv_reservedSMEM_offset_0_alias, 0, 64
	.other		__nv_reservedSMEM_offset_0_alias,@"STO_CUDA_RESERVED_SHARED STV_DEFAULT"
__nv_reservedSMEM_offset_0_alias:
	.zero		0
	.zero		64


//--------------------- .nv.global                --------------------------
	.section	.nv.global,"aw",@nobits
	.align	4
.nv.global:
	.type		x4,@object
	.size		x4,(temp - x4)
x4:
	.zero		256
	.type		temp,@object
	.size		temp,(x - temp)
temp:
	.zero		256
	.type		x,@object
	.size		x,(term2 - x)
x:
	.zero		256
	.type		term2,@object
	.size		term2,(term1 - term2)
term2:
	.zero		256
	.type		term1,@object
	.size		term1,(result - term1)
term1:
	.zero		256
	.type		result,@object
	.size		result,(x2 - result)
result:
	.zero		256
	.type		x2,@object
	.size		x2,(ones - x2)
x2:
	.zero		256
	.type		ones,@object
	.size		ones,(.L_5 - ones)
ones:
	.zero		256
.L_5:


//--------------------- .nv.constant0._Z17tensor_cos_kernelPfS_ --------------------------
	.section	.nv.constant0._Z17tensor_cos_kernelPfS_,"a",@progbits
	.sectionflags	@""
	.align	4
.nv.constant0._Z17tensor_cos_kernelPfS_:
	.zero		912


//--------------------- SYMBOLS --------------------------

	.type		.nv.reservedSmem.offset0,@object
	.size		.nv.reservedSmem.offset0,0x4
